	.headerflags	@"EF_CUDA_TEXMODE_UNIFIED EF_CUDA_64BIT_ADDRESS EF_CUDA_ACCELERATORS EF_CUDA_SM90 EF_CUDA_VIRTUAL_SM(EF_CUDA_SM90)"
	.elftype	@"ET_EXEC"


//--------------------- .nv.info                  --------------------------
	.section	.nv.info,"",@"SHT_CUDA_INFO"
	.align	4


	//----- nvinfo : EIATTR_REGCOUNT
	.align		4
        /*0000*/ 	.byte	0x04, 0x2f
        /*0002*/ 	.short	(.L_1 - .L_0)
	.align		4
.L_0:
        /*0004*/ 	.word	index@(triton_poi_fused_max_pool2d_with_indices_relu_5)
        /*0008*/ 	.word	0x0000001c


	//----- nvinfo : EIATTR_MIN_STACK_SIZE
	.align		4
.L_1:
        /*000c*/ 	.byte	0x04, 0x12
        /*000e*/ 	.short	(.L_3 - .L_2)
	.align		4
.L_2:
        /*0010*/ 	.word	index@(triton_poi_fused_max_pool2d_with_indices_relu_5)
        /*0014*/ 	.word	0x00000000


	//----- nvinfo : EIATTR_FRAME_SIZE
	.align		4
.L_3:
        /*0018*/ 	.byte	0x04, 0x11
        /*001a*/ 	.short	(.L_5 - .L_4)
	.align		4
.L_4:
        /*001c*/ 	.word	index@(triton_poi_fused_max_pool2d_with_indices_relu_5)
        /*0020*/ 	.word	0x00000000


	//----- nvinfo : EIATTR_MIN_STACK_SIZE
	.align		4
.L_5:
        /*0024*/ 	.byte	0x04, 0x12
        /*0026*/ 	.short	(.L_7 - .L_6)
	.align		4
.L_6:
        /*0028*/ 	.word	index@(triton_poi_fused_max_pool2d_with_indices_relu_5)
        /*002c*/ 	.word	0x00000000
.L_7:


//--------------------- .nv.info.triton_poi_fused_max_pool2d_with_indices_relu_5 --------------------------
	.section	.nv.info.triton_poi_fused_max_pool2d_with_indices_relu_5,"",@"SHT_CUDA_INFO"
	.sectionflags	@""
	.align	4


	//----- nvinfo : EIATTR_CUDA_API_VERSION
	.align		4
        /*0000*/ 	.byte	0x04, 0x37
        /*0002*/ 	.short	(.L_9 - .L_8)
.L_8:
        /*0004*/ 	.word	0x0000007c


	//----- nvinfo : EIATTR_KPARAM_INFO
	.align		4
.L_9:
        /*0008*/ 	.byte	0x04, 0x17
        /*000a*/ 	.short	(.L_11 - .L_10)
.L_10:
        /*000c*/ 	.word	0x00000000
        /*0010*/ 	.short	0x0003
        /*0012*/ 	.short	0x0018
        /*0014*/ 	.byte	0x00, 0xf0, 0x11, 0x00


	//----- nvinfo : EIATTR_KPARAM_INFO
	.align		4
.L_11:
        /*0018*/ 	.byte	0x04, 0x17
        /*001a*/ 	.short	(.L_13 - .L_12)
.L_12:
        /*001c*/ 	.word	0x00000000
        /*0020*/ 	.short	0x0002
        /*0022*/ 	.short	0x0010
        /*0024*/ 	.byte	0x00, 0xf4, 0x21, 0x00


	//----- nvinfo : EIATTR_KPARAM_INFO
	.align		4
.L_13:
        /*0028*/ 	.byte	0x04, 0x17
        /*002a*/ 	.short	(.L_15 - .L_14)
.L_14:
        /*002c*/ 	.word	0x00000000
        /*0030*/ 	.short	0x0001
        /*0032*/ 	.short	0x0008
        /*0034*/ 	.byte	0x00, 0xf4, 0x21, 0x00


	//----- nvinfo : EIATTR_KPARAM_INFO
	.align		4
.L_15:
        /*0038*/ 	.byte	0x04, 0x17
        /*003a*/ 	.short	(.L_17 - .L_16)
.L_16:
        /*003c*/ 	.word	0x00000000
        /*0040*/ 	.short	0x0000
        /*0042*/ 	.short	0x0000
        /*0044*/ 	.byte	0x00, 0xf4, 0x21, 0x00


	//----- nvinfo : EIATTR_SPARSE_MMA_MASK
	.align		4
.L_17:
        /*0048*/ 	.byte	0x03, 0x50
        /*004a*/ 	.short	0x0000


	//----- nvinfo : EIATTR_MAXREG_COUNT
	.align		4
        /*004c*/ 	.byte	0x03, 0x1b
        /*004e*/ 	.short	0x00ff


	//----- nvinfo : EIATTR_EXIT_INSTR_OFFSETS
	.align		4
        /*0050*/ 	.byte	0x04, 0x1c
        /*0052*/ 	.short	(.L_19 - .L_18)


	//   ....[0]....
.L_18:
        /*0054*/ 	.word	0x000009c0


	//   ....[1]....
        /*0058*/ 	.word	0x000009e0


	//----- nvinfo : EIATTR_REQNTID
	.align		4
.L_19:
        /*005c*/ 	.byte	0x04, 0x10
        /*005e*/ 	.short	(.L_21 - .L_20)
.L_20:
        /*0060*/ 	.word	0x00000100
        /*0064*/ 	.word	0x00000001
        /*0068*/ 	.word	0x00000001


	//----- nvinfo : EIATTR_CBANK_PARAM_SIZE
	.align		4
.L_21:
        /*006c*/ 	.byte	0x03, 0x19
        /*006e*/ 	.short	0x001c


	//----- nvinfo : EIATTR_PARAM_CBANK
	.align		4
        /*0070*/ 	.byte	0x04, 0x0a
        /*0072*/ 	.short	(.L_23 - .L_22)
	.align		4
.L_22:
        /*0074*/ 	.word	index@(.nv.constant0.triton_poi_fused_max_pool2d_with_indices_relu_5)
        /*0078*/ 	.short	0x0210
        /*007a*/ 	.short	0x001c


	//----- nvinfo : EIATTR_SW_WAR
	.align		4
.L_23:
        /*007c*/ 	.byte	0x04, 0x36
        /*007e*/ 	.short	(.L_25 - .L_24)
.L_24:
        /*0080*/ 	.word	0x00000008
.L_25:


//--------------------- .nv.callgraph             --------------------------
	.section	.nv.callgraph,"",@"SHT_CUDA_CALLGRAPH"
	.align	4
	.sectionentsize	8
	.align		4
        /*0000*/ 	.word	0x00000000
	.align		4
        /*0004*/ 	.word	0xffffffff
	.align		4
        /*0008*/ 	.word	0x00000000
	.align		4
        /*000c*/ 	.word	0xfffffffe
	.align		4
        /*0010*/ 	.word	0x00000000
	.align		4
        /*0014*/ 	.word	0xfffffffd
	.align		4
        /*0018*/ 	.word	0x00000000
	.align		4
        /*001c*/ 	.word	0xfffffffc


//--------------------- .text.triton_poi_fused_max_pool2d_with_indices_relu_5 --------------------------
	.section	.text.triton_poi_fused_max_pool2d_with_indices_relu_5,"ax",@progbits
	.align	128
        .global         triton_poi_fused_max_pool2d_with_indices_relu_5
        .type           triton_poi_fused_max_pool2d_with_indices_relu_5,@function
        .size           triton_poi_fused_max_pool2d_with_indices_relu_5,(.L_x_1 - triton_poi_fused_max_pool2d_with_indices_relu_5)
        .other          triton_poi_fused_max_pool2d_with_indices_relu_5,@"STO_CUDA_ENTRY STV_DEFAULT"
triton_poi_fused_max_pool2d_with_indices_relu_5:
.text.triton_poi_fused_max_pool2d_with_indices_relu_5:
[----:B------:R-:W0:Y:S02]  /*0000*/  LDC R1, c[0x0][0x28] ;  /* 0x00000a00ff017b82 */ /* 0x000e240000000800 */
[----:B------:R-:W1:Y:S01]  /*0010*/  S2R R0, SR_TID.X ;  /* 0x0000000000007919 */ /* 0x000e620000002100 */
[----:B------:R-:W-:Y:S01]  /*0020*/  IMAD.MOV.U32 R2, RZ, RZ, RZ ;  /* 0x000000ffff027224 */ /* 0x000fe200078e00ff */
[----:B------:R-:W-:Y:S01]  /*0030*/  ULDC.64 UR4, c[0x0][0x208] ;  /* 0x0000820000047ab9 */ /* 0x000fe20000000a00 */
[----:B------:R-:W2:Y:S01]  /*0040*/  S2R R3, SR_CTAID.X ;  /* 0x0000000000037919 */ /* 0x000ea20000002500 */
[----:B------:R-:W-:Y:S01]  /*0050*/  CS2R R16, SRZ ;  /* 0x0000000000107805 */ /* 0x000fe2000001ff00 */
[----:B------:R-:W-:Y:S01]  /*0060*/  ULDC.64 UR6, c[0x0][0x220] ;  /* 0x0000880000067ab9 */ /* 0x000fe20000000a00 */
[----:B-1----:R-:W-:-:S05]  /*0070*/  IMAD.SHL.U32 R0, R0, 0x2, RZ ;  /* 0x0000000200007824 */ /* 0x002fca00078e00ff */
[----:B------:R-:W-:-:S05]  /*0080*/  LOP3.LUT R0, R0, 0x1fe, RZ, 0xc0, !PT ;  /* 0x000001fe00007812 */ /* 0x000fca00078ec0ff */
[----:B--2---:R-:W-:-:S04]  /*0090*/  IMAD R3, R3, 0x200, R0 ;  /* 0x0000020003037824 */ /* 0x004fc800078e0200 */
[C---:B------:R-:W-:Y:S01]  /*00a0*/  IMAD.HI R6, R3.reuse, 0x2aaaaaab, RZ ;  /* 0x2aaaaaab03067827 */ /* 0x040fe200078e02ff */
[----:B------:R-:W-:-:S03]  /*00b0*/  ISETP.GE.AND P0, PT, R3, 0x4ed80, PT ;  /* 0x0004ed800300780c */ /* 0x000fc60003f06270 */
[----:B------:R-:W-:Y:S01]  /*00c0*/  IMAD.HI R8, R3, 0x2f149903, RZ ;  /* 0x2f14990303087827 */ /* 0x000fe200078e02ff */
[----:B------:R-:W-:-:S03]  /*00d0*/  SHF.R.U32.HI R7, RZ, 0x1f, R6 ;  /* 0x0000001fff077819 */ /* 0x000fc60000011606 */
[----:B------:R-:W-:Y:S01]  /*00e0*/  IMAD.HI R0, R3, -0x303253cf, R2 ;  /* 0xcfcdac3103007827 */ /* 0x000fe200078e0202 */
[----:B------:R-:W-:Y:S02]  /*00f0*/  LEA.HI.SX32 R7, R6, R7, 0x1c ;  /* 0x0000000706077211 */ /* 0x000fe400078fe2ff */
[----:B------:R-:W-:Y:S01]  /*0100*/  SHF.R.U32.HI R9, RZ, 0x1f, R8 ;  /* 0x0000001fff097819 */ /* 0x000fe20000011608 */
[----:B------:R-:W-:Y:S01]  /*0110*/  IMAD.MOV.U32 R6, RZ, RZ, RZ ;  /* 0x000000ffff067224 */ /* 0x000fe200078e00ff */
[----:B------:R-:W-:Y:S02]  /*0120*/  SHF.R.U32.HI R5, RZ, 0x1f, R0 ;  /* 0x0000001fff057819 */ /* 0x000fe40000011600 */
[----:B------:R-:W-:Y:S01]  /*0130*/  LEA.HI.SX32 R9, R8, R9, 0x17 ;  /* 0x0000000908097211 */ /* 0x000fe200078fbaff */
[C---:B------:R-:W-:Y:S01]  /*0140*/  IMAD.HI R6, R7.reuse, -0x72c234f7, R6 ;  /* 0x8d3dcb0907067827 */ /* 0x040fe200078e0206 */
[----:B------:R-:W-:Y:S02]  /*0150*/  LEA.HI.SX32 R11, R0, R5, 0x10 ;  /* 0x00000005000b7211 */ /* 0x000fe400078f82ff */
[----:B------:R-:W1:Y:S01]  /*0160*/  LDC.64 R4, c[0x0][0x218] ;  /* 0x00008600ff047b82 */ /* 0x000e620000000a00 */
[----:B------:R-:W-:Y:S01]  /*0170*/  IMAD.MOV.U32 R8, RZ, RZ, RZ ;  /* 0x000000ffff087224 */ /* 0x000fe200078e00ff */
[----:B------:R-:W-:Y:S01]  /*0180*/  SHF.R.U32.HI R13, RZ, 0x1f, R6 ;  /* 0x0000001fff0d7819 */ /* 0x000fe20000011606 */
[----:B------:R-:W-:-:S02]  /*0190*/  IMAD R0, R7, -0x60, R3 ;  /* 0xffffffa007007824 */ /* 0x000fc400078e0203 */
[----:B------:R-:W-:Y:S01]  /*01a0*/  IMAD.HI R2, R9, -0x72c234f7, R8 ;  /* 0x8d3dcb0909027827 */ /* 0x000fe200078e0208 */
[----:B------:R-:W-:-:S03]  /*01b0*/  LEA.HI R6, R6, R13, RZ, 0x1c ;  /* 0x0000000d06067211 */ /* 0x000fc600078fe0ff */
[----:B------:R-:W-:Y:S01]  /*01c0*/  IMAD R11, R11, 0x51960, R0 ;  /* 0x000519600b0b7824 */ /* 0x000fe200078e0200 */
[----:B------:R-:W-:Y:S01]  /*01d0*/  SHF.R.U32.HI R13, RZ, 0x1f, R2 ;  /* 0x0000001fff0d7819 */ /* 0x000fe20000011602 */
[----:B------:R-:W-:-:S03]  /*01e0*/  IMAD R6, R6, -0x1d, R7 ;  /* 0xffffffe306067824 */ /* 0x000fc600078e0207 */
[----:B------:R-:W-:Y:S01]  /*01f0*/  LEA.HI R13, R2, R13, RZ, 0x1c ;  /* 0x0000000d020d7211 */ /* 0x000fe200078fe0ff */
[----:B------:R-:W-:Y:S01]  /*0200*/  IMAD R6, R6, 0xc0, R11 ;  /* 0x000000c006067824 */ /* 0x000fe200078e020b */
[----:B------:R-:W-:-:S03]  /*0210*/  CS2R R10, SRZ ;  /* 0x00000000000a7805 */ /* 0x000fc6000001ff00 */
[----:B------:R-:W-:Y:S02]  /*0220*/  IMAD R7, R13, -0x1d, R9 ;  /* 0xffffffe30d077824 */ /* 0x000fe400078e0209 */
[----:B------:R-:W-:Y:S02]  /*0230*/  IMAD.MOV.U32 R9, RZ, RZ, RZ ;  /* 0x000000ffff097224 */ /* 0x000fe400078e00ff */
[----:B------:R-:W-:-:S04]  /*0240*/  IMAD R7, R7, 0x2c40, R6 ;  /* 0x00002c4007077824 */ /* 0x000fc800078e0206 */
[C---:B------:R-:W-:Y:S02]  /*0250*/  VIADD R19, R7.reuse, 0x60 ;  /* 0x0000006007137836 */ /* 0x040fe40000000000 */
[----:B-1----:R-:W-:-:S04]  /*0260*/  IMAD.WIDE R14, R7, 0x4, R4 ;  /* 0x00000004070e7825 */ /* 0x002fc800078e0204 */
[--C-:B------:R-:W-:Y:S01]  /*0270*/  IMAD.WIDE R18, R19, 0x4, R4.reuse ;  /* 0x0000000413127825 */ /* 0x100fe200078e0204 */
[----:B------:R1:W2:Y:S03]  /*0280*/  @!P0 LDG.E.64 R10, desc[UR4][R14.64] ;  /* 0x000000040e0a8981 */ /* 0x0002a6000c1e1b00 */
[----:B------:R-:W-:Y:S01]  /*0290*/  VIADD R21, R7, 0xc0 ;  /* 0x000000c007157836 */ /* 0x000fe20000000000 */
[----:B------:R3:W2:Y:S01]  /*02a0*/  @!P0 LDG.E.64 R8, desc[UR4][R18.64] ;  /* 0x0000000412088981 */ /* 0x0006a2000c1e1b00 */
[----:B------:R-:W-:Y:S02]  /*02b0*/  CS2R R12, SRZ ;  /* 0x00000000000c7805 */ /* 0x000fe4000001ff00 */
[----:B------:R-:W-:-:S05]  /*02c0*/  IMAD.WIDE R20, R21, 0x4, R4 ;  /* 0x0000000415147825 */ /* 0x000fca00078e0204 */
[----:B------:R-:W4:Y:S01]  /*02d0*/  @!P0 LDG.E.64 R12, desc[UR4][R20.64] ;  /* 0x00000004140c8981 */ /* 0x000f22000c1e1b00 */
[----:B------:R-:W-:-:S04]  /*02e0*/  VIADD R23, R7, 0x1620 ;  /* 0x0000162007177836 */ /* 0x000fc80000000000 */
[----:B------:R-:W-:-:S05]  /*02f0*/  IMAD.WIDE R22, R23, 0x4, R4 ;  /* 0x0000000417167825 */ /* 0x000fca00078e0204 */
[----:B------:R-:W5:Y:S01]  /*0300*/  @!P0 LDG.E.64 R16, desc[UR4][R22.64] ;  /* 0x0000000416108981 */ /* 0x000f62000c1e1b00 */
[----:B------:R-:W-:Y:S01]  /*0310*/  VIADD R25, R7, 0x1680 ;  /* 0x0000168007197836 */ /* 0x000fe20000000000 */
[----:B-1----:R-:W-:-:S03]  /*0320*/  CS2R R14, SRZ ;  /* 0x00000000000e7805 */ /* 0x002fc6000001ff00 */
[----:B---3--:R-:W-:-:S05]  /*0330*/  IMAD.WIDE R18, R25, 0x4, R4 ;  /* 0x0000000419127825 */ /* 0x008fca00078e0204 */
[----:B------:R1:W3:Y:S01]  /*0340*/  @!P0 LDG.E.64 R14, desc[UR4][R18.64] ;  /* 0x00000004120e8981 */ /* 0x0002e2000c1e1b00 */
[C---:B--2---:R-:W-:Y:S02]  /*0350*/  FSETP.GT.AND P6, PT, R8.reuse, R10, PT ;  /* 0x0000000a0800720b */ /* 0x044fe40003fc4000 */
[C---:B------:R-:W-:Y:S02]  /*0360*/  FSETP.GT.AND P1, PT, R9.reuse, R11, PT ;  /* 0x0000000b0900720b */ /* 0x040fe40003f24000 */
[----:B------:R-:W-:Y:S02]  /*0370*/  FSETP.NAN.AND P3, PT, R8, R8, PT ;  /* 0x000000080800720b */ /* 0x000fe40003f68000 */
[----:B------:R-:W-:Y:S02]  /*0380*/  FSETP.NAN.AND P4, PT, R9, R9, PT ;  /* 0x000000090900720b */ /* 0x000fe40003f88000 */
[----:B----4-:R-:W-:Y:S02]  /*0390*/  FSETP.NAN.AND P2, PT, R12, R12, PT ;  /* 0x0000000c0c00720b */ /* 0x010fe40003f48000 */
[----:B------:R-:W-:-:S03]  /*03a0*/  SEL R0, RZ, 0x1, !P1 ;  /* 0x00000001ff007807 */ /* 0x000fc60004800000 */
[----:B------:R-:W-:Y:S02]  /*03b0*/  @!P6 SEL R8, R8, R10, P3 ;  /* 0x0000000a0808e207 */ /* 0x000fe40001800000 */
[----:B------:R-:W-:Y:S02]  /*03c0*/  FSETP.NAN.AND P3, PT, R13, R13, PT ;  /* 0x0000000d0d00720b */ /* 0x000fe40003f68000 */
[----:B------:R-:W-:Y:S02]  /*03d0*/  FSETP.GEU.AND P5, PT, R8, R12, PT ;  /* 0x0000000c0800720b */ /* 0x000fe40003fae000 */
[----:B------:R-:W-:Y:S02]  /*03e0*/  @!P1 SEL R9, R9, R11, P4 ;  /* 0x0000000b09099207 */ /* 0x000fe40002000000 */
[----:B------:R-:W-:Y:S02]  /*03f0*/  CS2R R10, SRZ ;  /* 0x00000000000a7805 */ /* 0x000fe4000001ff00 */
[----:B------:R-:W-:-:S02]  /*0400*/  @!P2 SEL R12, R12, R8, !P5 ;  /* 0x000000080c0ca207 */ /* 0x000fc40006800000 */
[----:B-----5:R-:W-:Y:S02]  /*0410*/  FSETP.NAN.AND P2, PT, R17, R17, PT ;  /* 0x000000111100720b */ /* 0x020fe40003f48000 */
[----:B------:R-:W-:Y:S02]  /*0420*/  FSETP.GEU.AND P4, PT, R9, R13, PT ;  /* 0x0000000d0900720b */ /* 0x000fe40003f8e000 */
[----:B------:R-:W-:Y:S02]  /*0430*/  FSETP.NAN.AND P1, PT, R16, R16, PT ;  /* 0x000000101000720b */ /* 0x000fe40003f28000 */
[----:B------:R-:W-:Y:S02]  /*0440*/  @!P3 SEL R13, R13, R9, !P4 ;  /* 0x000000090d0db207 */ /* 0x000fe40006000000 */
[----:B-1----:R-:W-:Y:S02]  /*0450*/  P2R R18, PR, RZ, 0x20 ;  /* 0x00000020ff127803 */ /* 0x002fe40000000000 */
[----:B------:R-:W-:-:S02]  /*0460*/  FSETP.GEU.AND P5, PT, R13, R17, PT ;  /* 0x000000110d00720b */ /* 0x000fc40003fae000 */
[----:B------:R-:W-:Y:S02]  /*0470*/  FSETP.GEU.AND P3, PT, R12, R16, PT ;  /* 0x000000100c00720b */ /* 0x000fe40003f6e000 */
[----:B------:R-:W-:Y:S01]  /*0480*/  @!P2 SEL R17, R17, R13, !P5 ;  /* 0x0000000d1111a207 */ /* 0x000fe20006800000 */
[----:B------:R-:W-:Y:S01]  /*0490*/  VIADD R13, R7, 0x16e0 ;  /* 0x000016e0070d7836 */ /* 0x000fe20000000000 */
[----:B------:R-:W-:Y:S02]  /*04a0*/  P2R R2, PR, RZ, 0x8 ;  /* 0x00000008ff027803 */ /* 0x000fe40000000000 */
[----:B------:R-:W-:Y:S01]  /*04b0*/  @!P1 SEL R16, R16, R12, !P3 ;  /* 0x0000000c10109207 */ /* 0x000fe20005800000 */
[----:B------:R-:W-:Y:S01]  /*04c0*/  IMAD.WIDE R12, R13, 0x4, R4 ;  /* 0x000000040d0c7825 */ /* 0x000fe200078e0204 */
[-C--:B---3--:R-:W-:Y:S02]  /*04d0*/  FSETP.NAN.AND P1, PT, R14, R14.reuse, PT ;  /* 0x0000000e0e00720b */ /* 0x088fe40003f28000 */
[----:B------:R-:W-:-:S02]  /*04e0*/  FSETP.GEU.AND P3, PT, R16, R14, PT ;  /* 0x0000000e1000720b */ /* 0x000fc40003f6e000 */
[----:B------:R-:W2:Y:S01]  /*04f0*/  @!P0 LDG.E.64 R10, desc[UR4][R12.64] ;  /* 0x000000040c0a8981 */ /* 0x000ea2000c1e1b00 */
[-C--:B------:R-:W-:Y:S02]  /*0500*/  FSETP.GEU.AND P2, PT, R17, R15.reuse, PT ;  /* 0x0000000f1100720b */ /* 0x080fe40003f4e000 */
[----:B------:R-:W-:Y:S02]  /*0510*/  P2R R6, PR, RZ, 0x8 ;  /* 0x00000008ff067803 */ /* 0x000fe40000000000 */
[----:B------:R-:W-:Y:S02]  /*0520*/  P2R R19, PR, RZ, 0x4 ;  /* 0x00000004ff137803 */ /* 0x000fe40000000000 */
[----:B------:R-:W-:Y:S02]  /*0530*/  P2R R8, PR, RZ, 0x20 ;  /* 0x00000020ff087803 */ /* 0x000fe40000000000 */
[----:B------:R-:W-:Y:S02]  /*0540*/  @!P1 SEL R14, R14, R16, !P3 ;  /* 0x000000100e0e9207 */ /* 0x000fe40005800000 */
[----:B------:R-:W-:-:S02]  /*0550*/  FSETP.NAN.AND P1, PT, R15, R15, PT ;  /* 0x0000000f0f00720b */ /* 0x000fc40003f28000 */
[----:B------:R-:W-:-:S04]  /*0560*/  ISETP.NE.AND P3, PT, R2, RZ, PT ;  /* 0x000000ff0200720c */ /* 0x000fc80003f65270 */
[----:B------:R-:W-:Y:S02]  /*0570*/  P2R R16, PR, RZ, 0x8 ;  /* 0x00000008ff107803 */ /* 0x000fe40000000000 */
[----:B------:R-:W-:-:S05]  /*0580*/  ISETP.NE.AND P3, PT, R8, RZ, PT ;  /* 0x000000ff0800720c */ /* 0x000fca0003f65270 */
[----:B------:R-:W-:Y:S02]  /*0590*/  @!P1 SEL R15, R15, R17, !P2 ;  /* 0x000000110f0f9207 */ /* 0x000fe40005000000 */
[----:B------:R-:W-:Y:S02]  /*05a0*/  CS2R R8, SRZ ;  /* 0x0000000000087805 */ /* 0x000fe4000001ff00 */
[-C--:B--2---:R-:W-:Y:S02]  /*05b0*/  FSETP.NAN.AND P1, PT, R11, R11.reuse, PT ;  /* 0x0000000b0b00720b */ /* 0x084fe40003f28000 */
[----:B------:R-:W-:-:S11]  /*05c0*/  FSETP.GEU.AND P2, PT, R15, R11, PT ;  /* 0x0000000b0f00720b */ /* 0x000fd60003f4e000 */
[----:B------:R-:W-:Y:S01]  /*05d0*/  @!P1 SEL R11, R11, R15, !P2 ;  /* 0x0000000f0b0b9207 */ /* 0x000fe20005000000 */
[----:B------:R-:W-:-:S04]  /*05e0*/  VIADD R15, R7, 0x2c40 ;  /* 0x00002c40070f7836 */ /* 0x000fc80000000000 */
[----:B------:R-:W-:-:S05]  /*05f0*/  IMAD.WIDE R12, R15, 0x4, R4 ;  /* 0x000000040f0c7825 */ /* 0x000fca00078e0204 */
[----:B------:R1:W2:Y:S01]  /*0600*/  @!P0 LDG.E.64 R8, desc[UR4][R12.64] ;  /* 0x000000040c088981 */ /* 0x0002a2000c1e1b00 */
[-C--:B------:R-:W-:Y:S02]  /*0610*/  FSETP.NAN.AND P5, PT, R10, R10.reuse, PT ;  /* 0x0000000a0a00720b */ /* 0x080fe40003fa8000 */
[----:B------:R-:W-:Y:S02]  /*0620*/  FSETP.GEU.AND P1, PT, R14, R10, PT ;  /* 0x0000000a0e00720b */ /* 0x000fe40003f2e000 */
[----:B------:R-:W-:-:S09]  /*0630*/  SEL R2, RZ, 0x1, !P6 ;  /* 0x00000001ff027807 */ /* 0x000fd20007000000 */
[----:B------:R-:W-:Y:S02]  /*0640*/  @!P5 SEL R10, R10, R14, !P1 ;  /* 0x0000000e0a0ad207 */ /* 0x000fe40004800000 */
[----:B------:R-:W-:Y:S01]  /*0650*/  SEL R0, R0, 0x2, P4 ;  /* 0x0000000200007807 */ /* 0x000fe20002000000 */
[----:B-1----:R-:W-:-:S04]  /*0660*/  VIADD R13, R7, 0x2ca0 ;  /* 0x00002ca0070d7836 */ /* 0x002fc80000000000 */
[----:B------:R-:W-:-:S04]  /*0670*/  IMAD.WIDE R12, R13, 0x4, R4 ;  /* 0x000000040d0c7825 */ /* 0x000fc800078e0204 */
[----:B------:R-:W-:-:S04]  /*0680*/  VIADD R15, R7, 0x2d00 ;  /* 0x00002d00070f7836 */ /* 0x000fc80000000000 */
[----:B------:R-:W-:Y:S01]  /*0690*/  IMAD.WIDE R14, R15, 0x4, R4 ;  /* 0x000000040f0e7825 */ /* 0x000fe200078e0204 */
[----:B------:R-:W-:-:S06]  /*06a0*/  CS2R R4, SRZ ;  /* 0x0000000000047805 */ /* 0x000fcc000001ff00 */
[----:B------:R-:W3:Y:S01]  /*06b0*/  @!P0 LDG.E.64 R4, desc[UR4][R14.64] ;  /* 0x000000040e048981 */ /* 0x000ee2000c1e1b00 */
[-C--:B--2---:R-:W-:Y:S02]  /*06c0*/  FSETP.NAN.AND P5, PT, R8, R8.reuse, PT ;  /* 0x000000080800720b */ /* 0x084fe40003fa8000 */
[----:B------:R-:W-:Y:S02]  /*06d0*/  FSETP.GEU.AND P6, PT, R10, R8, PT ;  /* 0x000000080a00720b */ /* 0x000fe40003fce000 */
[----:B------:R-:W-:-:S09]  /*06e0*/  FSETP.NAN.AND P4, PT, R9, R9, PT ;  /* 0x000000090900720b */ /* 0x000fd20003f88000 */
[----:B------:R-:W-:Y:S02]  /*06f0*/  @!P5 SEL R8, R8, R10, !P6 ;  /* 0x0000000a0808d207 */ /* 0x000fe40007000000 */
[----:B------:R-:W-:-:S04]  /*0700*/  ISETP.NE.AND P5, PT, R18, RZ, PT ;  /* 0x000000ff1200720c */ /* 0x000fc80003fa5270 */
[----:B------:R-:W-:Y:S02]  /*0710*/  SEL R2, R2, 0x2, P5 ;  /* 0x0000000202027807 */ /* 0x000fe40002800000 */
[----:B------:R-:W-:-:S04]  /*0720*/  FSETP.GEU.AND P5, PT, R11, R9, PT ;  /* 0x000000090b00720b */ /* 0x000fc80003fae000 */
[----:B------:R-:W-:Y:S02]  /*0730*/  @!P4 SEL R9, R9, R11, !P5 ;  /* 0x0000000b0909c207 */ /* 0x000fe40006800000 */
[----:B------:R-:W-:-:S06]  /*0740*/  CS2R R10, SRZ ;  /* 0x00000000000a7805 */ /* 0x000fcc000001ff00 */
[----:B------:R-:W2:Y:S01]  /*0750*/  @!P0 LDG.E.64 R10, desc[UR4][R12.64] ;  /* 0x000000040c0a8981 */ /* 0x000ea2000c1e1b00 */
[----:B------:R-:W-:Y:S02]  /*0760*/  SEL R0, R0, 0x3, P3 ;  /* 0x0000000300007807 */ /* 0x000fe40001800000 */
[----:B------:R-:W-:-:S04]  /*0770*/  ISETP.NE.AND P3, PT, R16, RZ, PT ;  /* 0x000000ff1000720c */ /* 0x000fc80003f65270 */
[----:B------:R-:W-:Y:S02]  /*0780*/  SEL R2, R2, 0x3, P3 ;  /* 0x0000000302027807 */ /* 0x000fe40001800000 */
[----:B------:R-:W-:Y:S02]  /*0790*/  ISETP.NE.AND P3, PT, R6, RZ, PT ;  /* 0x000000ff0600720c */ /* 0x000fe40003f65270 */
[----:B------:R-:W-:Y:S01]  /*07a0*/  ISETP.NE.AND P4, PT, R19, RZ, PT ;  /* 0x000000ff1300720c */ /* 0x000fe20003f85270 */
[----:B------:R-:W1:Y:S01]  /*07b0*/  LDC.64 R6, c[0x0][0x210] ;  /* 0x00008400ff067b82 */ /* 0x000e620000000a00 */
[----:B------:R-:W-:Y:S02]  /*07c0*/  SEL R2, R2, 0x4, P3 ;  /* 0x0000000402027807 */ /* 0x000fe40001800000 */
[----:B------:R-:W-:Y:S02]  /*07d0*/  SEL R0, R0, 0x4, P4 ;  /* 0x0000000400007807 */ /* 0x000fe40002000000 */
[----:B------:R-:W-:-:S02]  /*07e0*/  SEL R2, R2, 0x5, P1 ;  /* 0x0000000502027807 */ /* 0x000fc40000800000 */
[----:B------:R-:W-:Y:S02]  /*07f0*/  SEL R0, R0, 0x5, P2 ;  /* 0x0000000500007807 */ /* 0x000fe40001000000 */
[----:B------:R-:W-:Y:S02]  /*0800*/  SEL R2, R2, 0x6, P6 ;  /* 0x0000000602027807 */ /* 0x000fe40003000000 */
[----:B------:R-:W-:Y:S02]  /*0810*/  SEL R0, R0, 0x6, P5 ;  /* 0x0000000600007807 */ /* 0x000fe40002800000 */
[----:B---3--:R-:W-:Y:S01]  /*0820*/  FSETP.NAN.AND P2, PT, R4, R4, PT ;  /* 0x000000040400720b */ /* 0x008fe20003f48000 */
[----:B-1----:R-:W-:Y:S01]  /*0830*/  IMAD.WIDE R6, R3, 0x4, R6 ;  /* 0x0000000403067825 */ /* 0x002fe200078e0206 */
[----:B--2---:R-:W-:Y:S02]  /*0840*/  FSETP.NAN.AND P3, PT, R10, R10, PT ;  /* 0x0000000a0a00720b */ /* 0x004fe40003f68000 */
[----:B------:R-:W-:-:S02]  /*0850*/  FSETP.NAN.AND P4, PT, R11, R11, PT ;  /* 0x0000000b0b00720b */ /* 0x000fc40003f88000 */
[----:B------:R-:W-:-:S09]  /*0860*/  FSETP.GEU.AND P1, PT, R8, R10, PT ;  /* 0x0000000a0800720b */ /* 0x000fd20003f2e000 */
[----:B------:R-:W-:Y:S02]  /*0870*/  @!P3 SEL R10, R10, R8, !P1 ;  /* 0x000000080a0ab207 */ /* 0x000fe40004800000 */
[----:B------:R-:W-:Y:S02]  /*0880*/  FSETP.GEU.AND P3, PT, R9, R11, PT ;  /* 0x0000000b0900720b */ /* 0x000fe40003f6e000 */
[----:B------:R-:W-:Y:S02]  /*0890*/  SEL R2, R2, 0x7, P1 ;  /* 0x0000000702027807 */ /* 0x000fe40000800000 */
[----:B------:R-:W-:Y:S02]  /*08a0*/  @!P4 SEL R11, R11, R9, !P3 ;  /* 0x000000090b0bc207 */ /* 0x000fe40005800000 */
[----:B------:R-:W-:Y:S02]  /*08b0*/  FSETP.NAN.AND P4, PT, R5, R5, PT ;  /* 0x000000050500720b */ /* 0x000fe40003f88000 */
[----:B------:R-:W-:-:S02]  /*08c0*/  FSETP.GEU.AND P5, PT, R10, R4, PT ;  /* 0x000000040a00720b */ /* 0x000fc40003fae000 */
[----:B------:R-:W-:Y:S02]  /*08d0*/  SEL R0, R0, 0x7, P3 ;  /* 0x0000000700007807 */ /* 0x000fe40001800000 */
[----:B------:R-:W-:Y:S02]  /*08e0*/  FSETP.GEU.AND P1, PT, R11, R5, PT ;  /* 0x000000050b00720b */ /* 0x000fe40003f2e000 */
[----:B------:R-:W-:Y:S02]  /*08f0*/  SEL R2, R2, 0x8, P5 ;  /* 0x0000000802027807 */ /* 0x000fe40002800000 */
[----:B------:R-:W-:Y:S02]  /*0900*/  SEL R0, R0, 0x8, P1 ;  /* 0x0000000800007807 */ /* 0x000fe40000800000 */
[----:B------:R-:W-:Y:S02]  /*0910*/  LOP3.LUT R13, R2, 0xff, RZ, 0xc0, !PT ;  /* 0x000000ff020d7812 */ /* 0x000fe400078ec0ff */
[----:B------:R-:W-:-:S02]  /*0920*/  IADD3 R8, P3, R3, UR6, RZ ;  /* 0x0000000603087c10 */ /* 0x000fc4000ff7e0ff */
[----:B------:R-:W-:Y:S01]  /*0930*/  @!P2 FSEL R4, R4, R10, !P5 ;  /* 0x0000000a0404a208 */ /* 0x000fe20006800000 */
[----:B------:R-:W-:Y:S01]  /*0940*/  IMAD R13, R0, 0x100, R13 ;  /* 0x00000100000d7824 */ /* 0x000fe200078e020d */
[----:B------:R-:W-:Y:S02]  /*0950*/  LEA.HI.X.SX32 R9, R3, UR7, 0x1, P3 ;  /* 0x0000000703097c11 */ /* 0x000fe400098f0eff */
[----:B------:R-:W-:Y:S02]  /*0960*/  @!P4 FSEL R5, R5, R11, !P1 ;  /* 0x0000000b0505c208 */ /* 0x000fe40004800000 */
[C---:B------:R-:W-:Y:S01]  /*0970*/  FSETP.GEU.AND P1, PT, R4.reuse, RZ, PT ;  /* 0x000000ff0400720b */ /* 0x040fe20003f2e000 */
[----:B------:R1:W-:Y:S01]  /*0980*/  @!P0 STG.E.U16 desc[UR4][R8.64], R13 ;  /* 0x0000000d08008986 */ /* 0x0003e2000c101504 */
[----:B------:R-:W-:Y:S02]  /*0990*/  FSETP.GEU.AND P2, PT, R5, RZ, PT ;  /* 0x000000ff0500720b */ /* 0x000fe40003f4e000 */
[----:B------:R-:W-:-:S02]  /*09a0*/  FSEL R4, R4, RZ, P1 ;  /* 0x000000ff04047208 */ /* 0x000fc40000800000 */
[----:B------:R-:W-:Y:S01]  /*09b0*/  FSEL R5, R5, RZ, P2 ;  /* 0x000000ff05057208 */ /* 0x000fe20001000000 */
[----:B------:R-:W-:Y:S08]  /*09c0*/  @P0 EXIT ;  /* 0x000000000000094d */ /* 0x000ff00003800000 */
[----:B------:R-:W-:Y:S01]  /*09d0*/  STG.E.64 desc[UR4][R6.64], R4 ;  /* 0x0000000406007986 */ /* 0x000fe2000c101b04 */
[----:B------:R-:W-:Y:S05]  /*09e0*/  EXIT ;  /* 0x000000000000794d */ /* 0x000fea0003800000 */
.L_x_0:
[----:B------:R-:W-:-:S00]  /*09f0*/  BRA `(.L_x_0) ;  /* 0xfffffffc00fc7947 */ /* 0x000fc0000383ffff */
[----:B------:R-:W-:-:S00]  /*0a00*/  NOP ;  /* 0x0000000000007918 */ /* 0x000fc00000000000 */
[----:B------:R-:W-:-:S00]  /*0a10*/  NOP ;  /* 0x0000000000007918 */ /* 0x000fc00000000000 */
[----:B------:R-:W-:-:S00]  /*0a20*/  NOP ;  /* 0x0000000000007918 */ /* 0x000fc00000000000 */
[----:B------:R-:W-:-:S00]  /*0a30*/  NOP ;  /* 0x0000000000007918 */ /* 0x000fc00000000000 */
[----:B------:R-:W-:-:S00]  /*0a40*/  NOP ;  /* 0x0000000000007918 */ /* 0x000fc00000000000 */
[----:B------:R-:W-:-:S00]  /*0a50*/  NOP ;  /* 0x0000000000007918 */ /* 0x000fc00000000000 */
[----:B------:R-:W-:-:S00]  /*0a60*/  NOP ;  /* 0x0000000000007918 */ /* 0x000fc00000000000 */
[----:B------:R-:W-:-:S00]  /*0a70*/  NOP ;  /* 0x0000000000007918 */ /* 0x000fc00000000000 */
.L_x_1:


//--------------------- .nv.constant0.triton_poi_fused_max_pool2d_with_indices_relu_5 --------------------------
	.section	.nv.constant0.triton_poi_fused_max_pool2d_with_indices_relu_5,"a",@progbits
	.sectionflags	@""
	.align	4
.nv.constant0.triton_poi_fused_max_pool2d_with_indices_relu_5:
	.zero		556
